//
// Generated by NVIDIA NVVM Compiler
//
// Compiler Build ID: CL-36424714
// Cuda compilation tools, release 13.0, V13.0.88
// Based on NVVM 20.0.0
//

.version 9.0
.target sm_100
.address_size 64

	// .globl	_Z20matrixmultiplicationPiS_S_iii

.visible .entry _Z20matrixmultiplicationPiS_S_iii(
	.param .u64 .ptr .align 1 _Z20matrixmultiplicationPiS_S_iii_param_0,
	.param .u64 .ptr .align 1 _Z20matrixmultiplicationPiS_S_iii_param_1,
	.param .u64 .ptr .align 1 _Z20matrixmultiplicationPiS_S_iii_param_2,
	.param .u32 _Z20matrixmultiplicationPiS_S_iii_param_3,
	.param .u32 _Z20matrixmultiplicationPiS_S_iii_param_4,
	.param .u32 _Z20matrixmultiplicationPiS_S_iii_param_5
)
{
	.reg .pred 	%p<13>;
	.reg .b32 	%r<107>;
	.reg .b64 	%rd<53>;

	ld.param.u64 	%rd7, [_Z20matrixmultiplicationPiS_S_iii_param_0];
	ld.param.u64 	%rd8, [_Z20matrixmultiplicationPiS_S_iii_param_1];
	ld.param.u64 	%rd6, [_Z20matrixmultiplicationPiS_S_iii_param_2];
	ld.param.u32 	%r32, [_Z20matrixmultiplicationPiS_S_iii_param_3];
	ld.param.u32 	%r30, [_Z20matrixmultiplicationPiS_S_iii_param_4];
	ld.param.u32 	%r31, [_Z20matrixmultiplicationPiS_S_iii_param_5];
	cvta.to.global.u64 	%rd1, %rd8;
	cvta.to.global.u64 	%rd2, %rd7;
	mov.u32 	%r33, %ctaid.x;
	mov.u32 	%r34, %ntid.x;
	mov.u32 	%r35, %tid.x;
	mad.lo.s32 	%r1, %r33, %r34, %r35;
	mov.u32 	%r36, %ctaid.y;
	mov.u32 	%r37, %ntid.y;
	mov.u32 	%r38, %tid.y;
	mad.lo.s32 	%r2, %r36, %r37, %r38;
	setp.ge.s32 	%p1, %r2, %r32;
	setp.ge.s32 	%p2, %r1, %r31;
	or.pred  	%p3, %p1, %p2;
	@%p3 bra 	$L__BB0_14;
	setp.lt.s32 	%p4, %r30, 1;
	mov.b32 	%r106, 0;
	@%p4 bra 	$L__BB0_13;
	mul.lo.s32 	%r3, %r30, %r2;
	and.b32  	%r4, %r30, 7;
	setp.lt.u32 	%p5, %r30, 8;
	mov.b32 	%r101, 0;
	mov.u32 	%r106, %r101;
	@%p5 bra 	$L__BB0_5;
	and.b32  	%r101, %r30, 2147483640;
	neg.s32 	%r95, %r101;
	shl.b32 	%r7, %r31, 3;
	mul.wide.u32 	%rd9, %r3, 4;
	add.s64 	%rd10, %rd9, %rd2;
	add.s64 	%rd52, %rd10, 16;
	mov.b32 	%r106, 0;
	mul.wide.s32 	%rd13, %r31, 4;
	mov.u32 	%r94, %r1;
$L__BB0_4:
	.pragma "nounroll";
	ld.global.u32 	%r43, [%rd52+-16];
	mul.wide.s32 	%rd11, %r94, 4;
	add.s64 	%rd12, %rd1, %rd11;
	ld.global.u32 	%r44, [%rd12];
	mad.lo.s32 	%r45, %r44, %r43, %r106;
	ld.global.u32 	%r46, [%rd52+-12];
	add.s64 	%rd14, %rd12, %rd13;
	ld.global.u32 	%r47, [%rd14];
	mad.lo.s32 	%r48, %r47, %r46, %r45;
	ld.global.u32 	%r49, [%rd52+-8];
	add.s64 	%rd15, %rd14, %rd13;
	ld.global.u32 	%r50, [%rd15];
	mad.lo.s32 	%r51, %r50, %r49, %r48;
	ld.global.u32 	%r52, [%rd52+-4];
	add.s64 	%rd16, %rd15, %rd13;
	ld.global.u32 	%r53, [%rd16];
	mad.lo.s32 	%r54, %r53, %r52, %r51;
	ld.global.u32 	%r55, [%rd52];
	add.s64 	%rd17, %rd16, %rd13;
	ld.global.u32 	%r56, [%rd17];
	mad.lo.s32 	%r57, %r56, %r55, %r54;
	ld.global.u32 	%r58, [%rd52+4];
	add.s64 	%rd18, %rd17, %rd13;
	ld.global.u32 	%r59, [%rd18];
	mad.lo.s32 	%r60, %r59, %r58, %r57;
	ld.global.u32 	%r61, [%rd52+8];
	add.s64 	%rd19, %rd18, %rd13;
	ld.global.u32 	%r62, [%rd19];
	mad.lo.s32 	%r63, %r62, %r61, %r60;
	ld.global.u32 	%r64, [%rd52+12];
	add.s64 	%rd20, %rd19, %rd13;
	ld.global.u32 	%r65, [%rd20];
	mad.lo.s32 	%r106, %r65, %r64, %r63;
	add.s32 	%r95, %r95, 8;
	add.s32 	%r94, %r94, %r7;
	add.s64 	%rd52, %rd52, 32;
	setp.ne.s32 	%p6, %r95, 0;
	@%p6 bra 	$L__BB0_4;
$L__BB0_5:
	setp.eq.s32 	%p7, %r4, 0;
	@%p7 bra 	$L__BB0_13;
	and.b32  	%r17, %r30, 3;
	setp.lt.u32 	%p8, %r4, 4;
	@%p8 bra 	$L__BB0_8;
	add.s32 	%r67, %r101, %r3;
	mul.wide.u32 	%rd21, %r67, 4;
	add.s64 	%rd22, %rd2, %rd21;
	ld.global.u32 	%r68, [%rd22];
	mad.lo.s32 	%r69, %r101, %r31, %r1;
	mul.wide.s32 	%rd23, %r69, 4;
	add.s64 	%rd24, %rd1, %rd23;
	ld.global.u32 	%r70, [%rd24];
	mad.lo.s32 	%r71, %r70, %r68, %r106;
	cvt.u64.u32 	%rd25, %r3;
	cvt.u64.u32 	%rd26, %r101;
	add.s64 	%rd27, %rd26, %rd25;
	shl.b64 	%rd28, %rd27, 2;
	add.s64 	%rd29, %rd2, %rd28;
	ld.global.u32 	%r72, [%rd29+4];
	mul.wide.s32 	%rd30, %r31, 4;
	add.s64 	%rd31, %rd24, %rd30;
	ld.global.u32 	%r73, [%rd31];
	mad.lo.s32 	%r74, %r73, %r72, %r71;
	ld.global.u32 	%r75, [%rd29+8];
	add.s64 	%rd32, %rd31, %rd30;
	ld.global.u32 	%r76, [%rd32];
	mad.lo.s32 	%r77, %r76, %r75, %r74;
	ld.global.u32 	%r78, [%rd29+12];
	add.s64 	%rd33, %rd32, %rd30;
	ld.global.u32 	%r79, [%rd33];
	mad.lo.s32 	%r106, %r79, %r78, %r77;
	add.s32 	%r101, %r101, 4;
$L__BB0_8:
	setp.eq.s32 	%p9, %r17, 0;
	@%p9 bra 	$L__BB0_13;
	setp.eq.s32 	%p10, %r17, 1;
	@%p10 bra 	$L__BB0_11;
	add.s32 	%r81, %r101, %r3;
	mul.wide.u32 	%rd34, %r81, 4;
	add.s64 	%rd35, %rd2, %rd34;
	ld.global.u32 	%r82, [%rd35];
	mad.lo.s32 	%r83, %r101, %r31, %r1;
	mul.wide.s32 	%rd36, %r83, 4;
	add.s64 	%rd37, %rd1, %rd36;
	ld.global.u32 	%r84, [%rd37];
	mad.lo.s32 	%r85, %r84, %r82, %r106;
	cvt.u64.u32 	%rd38, %r3;
	cvt.u64.u32 	%rd39, %r101;
	add.s64 	%rd40, %rd39, %rd38;
	shl.b64 	%rd41, %rd40, 2;
	add.s64 	%rd42, %rd2, %rd41;
	ld.global.u32 	%r86, [%rd42+4];
	mul.wide.s32 	%rd43, %r31, 4;
	add.s64 	%rd44, %rd37, %rd43;
	ld.global.u32 	%r87, [%rd44];
	mad.lo.s32 	%r106, %r87, %r86, %r85;
	add.s32 	%r101, %r101, 2;
$L__BB0_11:
	and.b32  	%r88, %r30, 1;
	setp.eq.b32 	%p11, %r88, 1;
	not.pred 	%p12, %p11;
	@%p12 bra 	$L__BB0_13;
	add.s32 	%r89, %r101, %r3;
	mul.wide.u32 	%rd45, %r89, 4;
	add.s64 	%rd46, %rd2, %rd45;
	ld.global.u32 	%r90, [%rd46];
	mad.lo.s32 	%r91, %r101, %r31, %r1;
	mul.wide.s32 	%rd47, %r91, 4;
	add.s64 	%rd48, %rd1, %rd47;
	ld.global.u32 	%r92, [%rd48];
	mad.lo.s32 	%r106, %r92, %r90, %r106;
$L__BB0_13:
	mad.lo.s32 	%r93, %r31, %r2, %r1;
	cvta.to.global.u64 	%rd49, %rd6;
	mul.wide.s32 	%rd50, %r93, 4;
	add.s64 	%rd51, %rd49, %rd50;
	st.global.u32 	[%rd51], %r106;
$L__BB0_14:
	ret;

}


// ===== COMPILED SASS (sm_100) =====

	.target	sm_100

	.elftype	@"ET_EXEC"


//--------------------- .note.nv.tkinfo           --------------------------
	.section	.note.nv.tkinfo,"",@"SHT_NOTE"
	.sectionflags	@"SHF_NOTE_NV_TKINFO"
	.tkinfo
        /*0018*/ 	.word	0x00000002
        /*0030*/ 	.string	""
        /*0030*/ 	.string	"ptxas"
        /*0030*/ 	.string	"Cuda compilation tools, release 13.0, V13.0.88"
        /*0030*/ 	.string	"Build cuda_13.0.r13.0/compiler.36424714_0"
        /*0030*/ 	.string	"-arch sm_100 -m 64 "



//--------------------- .note.nv.cuinfo           --------------------------
	.section	.note.nv.cuinfo,"",@"SHT_NOTE"
	.sectionflags	@"SHF_NOTE_NV_CUINFO"
        /*0018*/ 	.short	0x0002
        /*001a*/ 	.short	0x0064
        /*001c*/ 	.short	0x0082
	.zero		2


//--------------------- .nv.info                  --------------------------
	.section	.nv.info,"",@"SHT_CUDA_INFO"
	.align	4


	//----- nvinfo : EIATTR_REGCOUNT
	.align		4
        /*0000*/ 	.byte	0x04, 0x2f
        /*0002*/ 	.short	(.L_1 - .L_0)
	.align		4
.L_0:
        /*0004*/ 	.word	index@(_Z20matrixmultiplicationPiS_S_iii)
        /*0008*/ 	.word	0x00000020


	//----- nvinfo : EIATTR_FRAME_SIZE
	.align		4
.L_1:
        /*000c*/ 	.byte	0x04, 0x11
        /*000e*/ 	.short	(.L_3 - .L_2)
	.align		4
.L_2:
        /*0010*/ 	.word	index@(_Z20matrixmultiplicationPiS_S_iii)
        /*0014*/ 	.word	0x00000000


	//----- nvinfo : EIATTR_MIN_STACK_SIZE
	.align		4
.L_3:
        /*0018*/ 	.byte	0x04, 0x12
        /*001a*/ 	.short	(.L_5 - .L_4)
	.align		4
.L_4:
        /*001c*/ 	.word	index@(_Z20matrixmultiplicationPiS_S_iii)
        /*0020*/ 	.word	0x00000000
.L_5:


//--------------------- .nv.compat                --------------------------
	.section	.nv.compat,"",@"SHT_CUDA_COMPAT_INFO"
	.align	4
        /*0000*/ 	.byte	0x02, 0x09, 0x00, 0x00, 0x02, 0x02, 0x01, 0x00, 0x02, 0x05, 0x05, 0x00, 0x03, 0x07, 0x01, 0x01
        /*0010*/ 	.byte	0x02, 0x03, 0x00, 0x00, 0x02, 0x06, 0x01, 0x00, 0x04, 0x0b, 0x08, 0x00, 0x09, 0x00, 0x00, 0x00
        /*0020*/ 	.byte	0x00, 0x00, 0x00, 0x00


//--------------------- .nv.info._Z20matrixmultiplicationPiS_S_iii --------------------------
	.section	.nv.info._Z20matrixmultiplicationPiS_S_iii,"",@"SHT_CUDA_INFO"
	.sectionflags	@""
	.align	4


	//----- nvinfo : EIATTR_CUDA_API_VERSION
	.align		4
        /*0000*/ 	.byte	0x04, 0x37
        /*0002*/ 	.short	(.L_7 - .L_6)
.L_6:
        /*0004*/ 	.word	0x00000082


	//----- nvinfo : EIATTR_KPARAM_INFO
	.align		4
.L_7:
        /*0008*/ 	.byte	0x04, 0x17
        /*000a*/ 	.short	(.L_9 - .L_8)
.L_8:
        /*000c*/ 	.word	0x00000000
        /*0010*/ 	.short	0x0005
        /*0012*/ 	.short	0x0020
        /*0014*/ 	.byte	0x00, 0xf0, 0x11, 0x00


	//----- nvinfo : EIATTR_KPARAM_INFO
	.align		4
.L_9:
        /*0018*/ 	.byte	0x04, 0x17
        /*001a*/ 	.short	(.L_11 - .L_10)
.L_10:
        /*001c*/ 	.word	0x00000000
        /*0020*/ 	.short	0x0004
        /*0022*/ 	.short	0x001c
        /*0024*/ 	.byte	0x00, 0xf0, 0x11, 0x00


	//----- nvinfo : EIATTR_KPARAM_INFO
	.align		4
.L_11:
        /*0028*/ 	.byte	0x04, 0x17
        /*002a*/ 	.short	(.L_13 - .L_12)
.L_12:
        /*002c*/ 	.word	0x00000000
        /*0030*/ 	.short	0x0003
        /*0032*/ 	.short	0x0018
        /*0034*/ 	.byte	0x00, 0xf0, 0x11, 0x00


	//----- nvinfo : EIATTR_KPARAM_INFO
	.align		4
.L_13:
        /*0038*/ 	.byte	0x04, 0x17
        /*003a*/ 	.short	(.L_15 - .L_14)
.L_14:
        /*003c*/ 	.word	0x00000000
        /*0040*/ 	.short	0x0002
        /*0042*/ 	.short	0x0010
        /*0044*/ 	.byte	0x00, 0xf5, 0x21, 0x00


	//----- nvinfo : EIATTR_KPARAM_INFO
	.align		4
.L_15:
        /*0048*/ 	.byte	0x04, 0x17
        /*004a*/ 	.short	(.L_17 - .L_16)
.L_16:
        /*004c*/ 	.word	0x00000000
        /*0050*/ 	.short	0x0001
        /*0052*/ 	.short	0x0008
        /*0054*/ 	.byte	0x00, 0xf5, 0x21, 0x00


	//----- nvinfo : EIATTR_KPARAM_INFO
	.align		4
.L_17:
        /*0058*/ 	.byte	0x04, 0x17
        /*005a*/ 	.short	(.L_19 - .L_18)
.L_18:
        /*005c*/ 	.word	0x00000000
        /*0060*/ 	.short	0x0000
        /*0062*/ 	.short	0x0000
        /*0064*/ 	.byte	0x00, 0xf5, 0x21, 0x00


	//----- nvinfo : EIATTR_SPARSE_MMA_MASK
	.align		4
.L_19:
        /*0068*/ 	.byte	0x03, 0x50
        /*006a*/ 	.short	0x0000


	//----- nvinfo : EIATTR_MAXREG_COUNT
	.align		4
        /*006c*/ 	.byte	0x03, 0x1b
        /*006e*/ 	.short	0x00ff


	//----- nvinfo : EIATTR_MERCURY_ISA_VERSION
	.align		4
        /*0070*/ 	.byte	0x03, 0x5f
        /*0072*/ 	.short	0x0101


	//----- nvinfo : EIATTR_VRC_CTA_INIT_COUNT
	.align		4
        /*0074*/ 	.byte	0x02, 0x4a
	.zero		1
	.zero		1


	//----- nvinfo : EIATTR_EXIT_INSTR_OFFSETS
	.align		4
        /*0078*/ 	.byte	0x04, 0x1c
        /*007a*/ 	.short	(.L_21 - .L_20)


	//   ....[0]....
.L_20:
        /*007c*/ 	.word	0x000000d0


	//   ....[1]....
        /*0080*/ 	.word	0x000008e0


	//----- nvinfo : EIATTR_CBANK_PARAM_SIZE
	.align		4
.L_21:
        /*0084*/ 	.byte	0x03, 0x19
        /*0086*/ 	.short	0x0024


	//----- nvinfo : EIATTR_PARAM_CBANK
	.align		4
        /*0088*/ 	.byte	0x04, 0x0a
        /*008a*/ 	.short	(.L_23 - .L_22)
	.align		4
.L_22:
        /*008c*/ 	.word	index@(.nv.constant0._Z20matrixmultiplicationPiS_S_iii)
        /*0090*/ 	.short	0x0380
        /*0092*/ 	.short	0x0024


	//----- nvinfo : EIATTR_SW_WAR
	.align		4
.L_23:
        /*0094*/ 	.byte	0x04, 0x36
        /*0096*/ 	.short	(.L_25 - .L_24)
.L_24:
        /*0098*/ 	.word	0x00000008
.L_25:


//--------------------- .nv.callgraph             --------------------------
	.section	.nv.callgraph,"",@"SHT_CUDA_CALLGRAPH"
	.align	4
	.sectionentsize	8
	.align		4
        /*0000*/ 	.word	0x00000000
	.align		4
        /*0004*/ 	.word	0xffffffff
	.align		4
        /*0008*/ 	.word	0x00000000
	.align		4
        /*000c*/ 	.word	0xfffffffe
	.align		4
        /*0010*/ 	.word	0x00000000
	.align		4
        /*0014*/ 	.word	0xfffffffd
	.align		4
        /*0018*/ 	.word	0x00000000
	.align		4
        /*001c*/ 	.word	0xfffffffc


//--------------------- .text._Z20matrixmultiplicationPiS_S_iii --------------------------
	.section	.text._Z20matrixmultiplicationPiS_S_iii,"ax",@progbits
	.align	128
        .global         _Z20matrixmultiplicationPiS_S_iii
        .type           _Z20matrixmultiplicationPiS_S_iii,@function
        .size           _Z20matrixmultiplicationPiS_S_iii,(.L_x_5 - _Z20matrixmultiplicationPiS_S_iii)
        .other          _Z20matrixmultiplicationPiS_S_iii,@"STO_CUDA_ENTRY STV_DEFAULT"
_Z20matrixmultiplicationPiS_S_iii:
.text._Z20matrixmultiplicationPiS_S_iii:
[----:B------:R-:W-:Y:S01]  /*0000*/  LDC R1, c[0x0][0x37c] ;  /* 0x0000df00ff017b82 */ /* 0x000fe20000000800 */
[----:B------:R-:W0:Y:S07]  /*0010*/  S2R R3, SR_TID.X ;  /* 0x0000000000037919 */ /* 0x000e2e0000002100 */
[----:B------:R-:W0:Y:S01]  /*0020*/  S2UR UR4, SR_CTAID.X ;  /* 0x00000000000479c3 */ /* 0x000e220000002500 */
[----:B------:R-:W1:Y:S01]  /*0030*/  LDCU UR6, c[0x0][0x398] ;  /* 0x00007300ff0677ac */ /* 0x000e620008000800 */
[----:B------:R-:W2:Y:S06]  /*0040*/  S2R R5, SR_TID.Y ;  /* 0x0000000000057919 */ /* 0x000eac0000002200 */
[----:B------:R-:W0:Y:S08]  /*0050*/  LDC R0, c[0x0][0x360] ;  /* 0x0000d800ff007b82 */ /* 0x000e300000000800 */
[----:B------:R-:W2:Y:S08]  /*0060*/  S2UR UR5, SR_CTAID.Y ;  /* 0x00000000000579c3 */ /* 0x000eb00000002600 */
[----:B------:R-:W2:Y:S08]  /*0070*/  LDC R16, c[0x0][0x364] ;  /* 0x0000d900ff107b82 */ /* 0x000eb00000000800 */
[----:B------:R-:W3:Y:S01]  /*0080*/  LDC R17, c[0x0][0x3a0] ;  /* 0x0000e800ff117b82 */ /* 0x000ee20000000800 */
[----:B0-----:R-:W-:-:S02]  /*0090*/  IMAD R0, R0, UR4, R3 ;  /* 0x0000000400007c24 */ /* 0x001fc4000f8e0203 */
[----:B--2---:R-:W-:-:S03]  /*00a0*/  IMAD R16, R16, UR5, R5 ;  /* 0x0000000510107c24 */ /* 0x004fc6000f8e0205 */
[----:B---3--:R-:W-:-:S04]  /*00b0*/  ISETP.GE.AND P0, PT, R0, R17, PT ;  /* 0x000000110000720c */ /* 0x008fc80003f06270 */
[----:B-1----:R-:W-:-:S13]  /*00c0*/  ISETP.GE.OR P0, PT, R16, UR6, P0 ;  /* 0x0000000610007c0c */ /* 0x002fda0008706670 */
[----:B------:R-:W-:Y:S05]  /*00d0*/  @P0 EXIT ;  /* 0x000000000000094d */ /* 0x000fea0003800000 */
[----:B------:R-:W0:Y:S01]  /*00e0*/  LDC R19, c[0x0][0x39c] ;  /* 0x0000e700ff137b82 */ /* 0x000e220000000800 */
[----:B------:R-:W1:Y:S01]  /*00f0*/  LDCU.64 UR4, c[0x0][0x358] ;  /* 0x00006b00ff0477ac */ /* 0x000e620008000a00 */
[----:B------:R-:W-:Y:S01]  /*0100*/  HFMA2 R24, -RZ, RZ, 0, 0 ;  /* 0x00000000ff187431 */ /* 0x000fe200000001ff */
[----:B0-----:R-:W-:-:S13]  /*0110*/  ISETP.GE.AND P0, PT, R19, 0x1, PT ;  /* 0x000000011300780c */ /* 0x001fda0003f06270 */
[----:B-1----:R-:W-:Y:S05]  /*0120*/  @!P0 BRA `(.L_x_0) ;  /* 0x0000000400dc8947 */ /* 0x002fea0003800000 */
[C---:B------:R-:W-:Y:S01]  /*0130*/  ISETP.GE.U32.AND P1, PT, R19.reuse, 0x8, PT ;  /* 0x000000081300780c */ /* 0x040fe20003f26070 */
[----:B------:R-:W-:Y:S01]  /*0140*/  IMAD R20, R16, R19, RZ ;  /* 0x0000001310147224 */ /* 0x000fe200078e02ff */
[----:B------:R-:W-:Y:S02]  /*0150*/  LOP3.LUT R27, R19, 0x7, RZ, 0xc0, !PT ;  /* 0x00000007131b7812 */ /* 0x000fe400078ec0ff */
[----:B------:R-:W-:Y:S02]  /*0160*/  MOV R21, RZ ;  /* 0x000000ff00157202 */ /* 0x000fe40000000f00 */
[----:B------:R-:W-:Y:S02]  /*0170*/  ISETP.NE.AND P0, PT, R27, RZ, PT ;  /* 0x000000ff1b00720c */ /* 0x000fe40003f05270 */
[----:B------:R-:W-:-:S05]  /*0180*/  MOV R24, RZ ;  /* 0x000000ff00187202 */ /* 0x000fca0000000f00 */
[----:B------:R-:W-:Y:S06]  /*0190*/  @!P1 BRA `(.L_x_1) ;  /* 0x0000000000c09947 */ /* 0x000fec0003800000 */
[----:B------:R-:W0:Y:S01]  /*01a0*/  LDC.64 R2, c[0x0][0x380] ;  /* 0x0000e000ff027b82 */ /* 0x000e220000000a00 */
[----:B------:R-:W-:Y:S02]  /*01b0*/  LOP3.LUT R21, R19, 0x7ffffff8, RZ, 0xc0, !PT ;  /* 0x7ffffff813157812 */ /* 0x000fe400078ec0ff */
[----:B------:R-:W-:Y:S02]  /*01c0*/  MOV R24, RZ ;  /* 0x000000ff00187202 */ /* 0x000fe40000000f00 */
[----:B------:R-:W-:Y:S02]  /*01d0*/  MOV R18, R0 ;  /* 0x0000000000127202 */ /* 0x000fe40000000f00 */
[----:B------:R-:W-:Y:S01]  /*01e0*/  IADD3 R22, PT, PT, -R21, RZ, RZ ;  /* 0x000000ff15167210 */ /* 0x000fe20007ffe1ff */
[----:B0-----:R-:W-:-:S03]  /*01f0*/  IMAD.WIDE.U32 R2, R20, 0x4, R2 ;  /* 0x0000000414027825 */ /* 0x001fc600078e0002 */
[----:B------:R-:W-:-:S04]  /*0200*/  IADD3 R4, P1, PT, R2, 0x10, RZ ;  /* 0x0000001002047810 */ /* 0x000fc80007f3e0ff */
[----:B------:R-:W-:-:S09]  /*0210*/  IADD3.X R3, PT, PT, RZ, R3, RZ, P1, !PT ;  /* 0x00000003ff037210 */ /* 0x000fd20000ffe4ff */
.L_x_2:
[----:B------:R-:W0:Y:S01]  /*0220*/  LDC.64 R14, c[0x0][0x388] ;  /* 0x0000e200ff0e7b82 */ /* 0x000e220000000a00 */
[----:B------:R-:W-:-:S05]  /*0230*/  MOV R2, R4 ;  /* 0x0000000400027202 */ /* 0x000fca0000000f00 */
[----:B------:R-:W2:Y:S04]  /*0240*/  LDG.E R25, desc[UR4][R2.64+-0x10] ;  /* 0xfffff00402197981 */ /* 0x000ea8000c1e1900 */
[----:B------:R-:W3:Y:S04]  /*0250*/  LDG.E R23, desc[UR4][R2.64+-0xc] ;  /* 0xfffff40402177981 */ /* 0x000ee8000c1e1900 */
[----:B------:R-:W4:Y:S04]  /*0260*/  LDG.E R29, desc[UR4][R2.64+-0x8] ;  /* 0xfffff804021d7981 */ /* 0x000f28000c1e1900 */
[----:B------:R-:W5:Y:S01]  /*0270*/  LDG.E R28, desc[UR4][R2.64+-0x4] ;  /* 0xfffffc04021c7981 */ /* 0x000f62000c1e1900 */
[----:B0-----:R-:W-:-:S05]  /*0280*/  IMAD.WIDE R14, R18, 0x4, R14 ;  /* 0x00000004120e7825 */ /* 0x001fca00078e020e */
[----:B------:R0:W2:Y:S01]  /*0290*/  LDG.E R26, desc[UR4][R14.64] ;  /* 0x000000040e1a7981 */ /* 0x0000a2000c1e1900 */
[----:B------:R-:W-:-:S04]  /*02a0*/  IMAD.WIDE R12, R17, 0x4, R14 ;  /* 0x00000004110c7825 */ /* 0x000fc800078e020e */
[C---:B------:R-:W-:Y:S02]  /*02b0*/  IMAD.WIDE R4, R17.reuse, 0x4, R12 ;  /* 0x0000000411047825 */ /* 0x040fe400078e020c */
[----:B------:R-:W3:Y:S02]  /*02c0*/  LDG.E R12, desc[UR4][R12.64] ;  /* 0x000000040c0c7981 */ /* 0x000ee4000c1e1900 */
[C---:B------:R-:W-:Y:S02]  /*02d0*/  IMAD.WIDE R8, R17.reuse, 0x4, R4 ;  /* 0x0000000411087825 */ /* 0x040fe400078e0204 */
[----:B------:R-:W4:Y:S02]  /*02e0*/  LDG.E R4, desc[UR4][R4.64] ;  /* 0x0000000404047981 */ /* 0x000f24000c1e1900 */
[C---:B------:R-:W-:Y:S02]  /*02f0*/  IMAD.WIDE R6, R17.reuse, 0x4, R8 ;  /* 0x0000000411067825 */ /* 0x040fe400078e0208 */
[----:B------:R-:W5:Y:S02]  /*0300*/  LDG.E R8, desc[UR4][R8.64] ;  /* 0x0000000408087981 */ /* 0x000f64000c1e1900 */
[----:B------:R-:W-:-:S02]  /*0310*/  IMAD.WIDE R10, R17, 0x4, R6 ;  /* 0x00000004110a7825 */ /* 0x000fc400078e0206 */
[----:B------:R-:W5:Y:S04]  /*0320*/  LDG.E R5, desc[UR4][R2.64] ;  /* 0x0000000402057981 */ /* 0x000f68000c1e1900 */
[----:B------:R-:W5:Y:S01]  /*0330*/  LDG.E R6, desc[UR4][R6.64] ;  /* 0x0000000406067981 */ /* 0x000f62000c1e1900 */
[----:B0-----:R-:W-:-:S03]  /*0340*/  IMAD.WIDE R14, R17, 0x4, R10 ;  /* 0x00000004110e7825 */ /* 0x001fc600078e020a */
[----:B------:R-:W5:Y:S04]  /*0350*/  LDG.E R10, desc[UR4][R10.64] ;  /* 0x000000040a0a7981 */ /* 0x000f68000c1e1900 */
[----:B------:R-:W5:Y:S04]  /*0360*/  LDG.E R13, desc[UR4][R14.64] ;  /* 0x000000040e0d7981 */ /* 0x000f68000c1e1900 */
[----:B------:R-:W5:Y:S04]  /*0370*/  LDG.E R7, desc[UR4][R2.64+0x4] ;  /* 0x0000040402077981 */ /* 0x000f68000c1e1900 */
[----:B------:R-:W5:Y:S01]  /*0380*/  LDG.E R9, desc[UR4][R2.64+0xc] ;  /* 0x00000c0402097981 */ /* 0x000f62000c1e1900 */
[----:B--2---:R-:W-:-:S02]  /*0390*/  IMAD R26, R25, R26, R24 ;  /* 0x0000001a191a7224 */ /* 0x004fc400078e0218 */
[----:B------:R-:W-:Y:S02]  /*03a0*/  IMAD.WIDE R24, R17, 0x4, R14 ;  /* 0x0000000411187825 */ /* 0x000fe400078e020e */
[----:B------:R0:W2:Y:S04]  /*03b0*/  LDG.E R14, desc[UR4][R2.64+0x8] ;  /* 0x00000804020e7981 */ /* 0x0000a8000c1e1900 */
[----:B------:R-:W2:Y:S01]  /*03c0*/  LDG.E R24, desc[UR4][R24.64] ;  /* 0x0000000418187981 */ /* 0x000ea2000c1e1900 */
[----:B---3--:R-:W-:Y:S01]  /*03d0*/  IMAD R12, R23, R12, R26 ;  /* 0x0000000c170c7224 */ /* 0x008fe200078e021a */
[----:B------:R-:W-:-:S03]  /*03e0*/  IADD3 R22, PT, PT, R22, 0x8, RZ ;  /* 0x0000000816167810 */ /* 0x000fc60007ffe0ff */
[----:B----4-:R-:W-:Y:S01]  /*03f0*/  IMAD R29, R29, R4, R12 ;  /* 0x000000041d1d7224 */ /* 0x010fe200078e020c */
[----:B------:R-:W-:-:S03]  /*0400*/  ISETP.NE.AND P1, PT, R22, RZ, PT ;  /* 0x000000ff1600720c */ /* 0x000fc60003f25270 */
[----:B-----5:R-:W-:Y:S01]  /*0410*/  IMAD R8, R28, R8, R29 ;  /* 0x000000081c087224 */ /* 0x020fe200078e021d */
[----:B------:R-:W-:-:S03]  /*0420*/  IADD3 R4, P2, PT, R2, 0x20, RZ ;  /* 0x0000002002047810 */ /* 0x000fc60007f5e0ff */
[----:B------:R-:W-:Y:S01]  /*0430*/  IMAD R5, R5, R6, R8 ;  /* 0x0000000605057224 */ /* 0x000fe200078e0208 */
[----:B0-----:R-:W-:Y:S02]  /*0440*/  IADD3.X R3, PT, PT, RZ, R3, RZ, P2, !PT ;  /* 0x00000003ff037210 */ /* 0x001fe400017fe4ff */
[----:B------:R-:W-:Y:S01]  /*0450*/  LEA R18, R17, R18, 0x3 ;  /* 0x0000001211127211 */ /* 0x000fe200078e18ff */
[----:B------:R-:W-:-:S04]  /*0460*/  IMAD R5, R7, R10, R5 ;  /* 0x0000000a07057224 */ /* 0x000fc800078e0205 */
[----:B--2---:R-:W-:-:S04]  /*0470*/  IMAD R5, R14, R13, R5 ;  /* 0x0000000d0e057224 */ /* 0x004fc800078e0205 */
[----:B------:R-:W-:Y:S01]  /*0480*/  IMAD R24, R9, R24, R5 ;  /* 0x0000001809187224 */ /* 0x000fe200078e0205 */
[----:B------:R-:W-:Y:S06]  /*0490*/  @P1 BRA `(.L_x_2) ;  /* 0xfffffffc00601947 */ /* 0x000fec000383ffff */
.L_x_1:
[----:B------:R-:W-:Y:S05]  /*04a0*/  @!P0 BRA `(.L_x_0) ;  /* 0x0000000000fc8947 */ /* 0x000fea0003800000 */
[----:B------:R-:W-:Y:S02]  /*04b0*/  ISETP.GE.U32.AND P1, PT, R27, 0x4, PT ;  /* 0x000000041b00780c */ /* 0x000fe40003f26070 */
[----:B------:R-:W-:-:S04]  /*04c0*/  LOP3.LUT R14, R19, 0x3, RZ, 0xc0, !PT ;  /* 0x00000003130e7812 */ /* 0x000fc800078ec0ff */
[----:B------:R-:W-:-:S07]  /*04d0*/  ISETP.NE.AND P0, PT, R14, RZ, PT ;  /* 0x000000ff0e00720c */ /* 0x000fce0003f05270 */
[----:B------:R-:W-:Y:S06]  /*04e0*/  @!P1 BRA `(.L_x_3) ;  /* 0x00000000006c9947 */ /* 0x000fec0003800000 */
[----:B------:R-:W0:Y:S01]  /*04f0*/  LDC.64 R4, c[0x0][0x388] ;  /* 0x0000e200ff047b82 */ /* 0x000e220000000a00 */
[----:B------:R-:W1:Y:S01]  /*0500*/  LDCU.64 UR6, c[0x0][0x380] ;  /* 0x00007000ff0677ac */ /* 0x000e620008000a00 */
[----:B------:R-:W-:Y:S01]  /*0510*/  IMAD R7, R21, R17, R0 ;  /* 0x0000001115077224 */ /* 0x000fe200078e0200 */
[CC--:B------:R-:W-:Y:S02]  /*0520*/  IADD3 R3, PT, PT, R20.reuse, R21.reuse, RZ ;  /* 0x0000001514037210 */ /* 0x0c0fe40007ffe0ff */
[----:B------:R-:W-:-:S03]  /*0530*/  IADD3 R8, P1, PT, R20, R21, RZ ;  /* 0x0000001514087210 */ /* 0x000fc60007f3e0ff */
[----:B------:R-:W2:Y:S01]  /*0540*/  LDC.64 R12, c[0x0][0x380] ;  /* 0x0000e000ff0c7b82 */ /* 0x000ea20000000a00 */
[----:B0-----:R-:W-:-:S04]  /*0550*/  IMAD.WIDE R4, R7, 0x4, R4 ;  /* 0x0000000407047825 */ /* 0x001fc800078e0204 */
[----:B------:R-:W-:Y:S02]  /*0560*/  IMAD.WIDE R6, R17, 0x4, R4 ;  /* 0x0000000411067825 */ /* 0x000fe400078e0204 */
[----:B------:R-:W3:Y:S02]  /*0570*/  LDG.E R4, desc[UR4][R4.64] ;  /* 0x0000000404047981 */ /* 0x000ee4000c1e1900 */
[----:B--2---:R-:W-:Y:S01]  /*0580*/  IMAD.WIDE.U32 R12, R3, 0x4, R12 ;  /* 0x00000004030c7825 */ /* 0x004fe200078e000c */
[----:B------:R-:W-:Y:S02]  /*0590*/  IADD3.X R3, PT, PT, RZ, RZ, RZ, P1, !PT ;  /* 0x000000ffff037210 */ /* 0x000fe40000ffe4ff */
[----:B-1----:R-:W-:-:S03]  /*05a0*/  LEA R2, P1, R8, UR6, 0x2 ;  /* 0x0000000608027c11 */ /* 0x002fc6000f8210ff */
[----:B------:R-:W3:Y:S01]  /*05b0*/  LDG.E R13, desc[UR4][R12.64] ;  /* 0x000000040c0d7981 */ /* 0x000ee2000c1e1900 */
[----:B------:R-:W-:Y:S01]  /*05c0*/  LEA.HI.X R3, R8, UR7, R3, 0x2, P1 ;  /* 0x0000000708037c11 */ /* 0x000fe200088f1403 */
[C---:B------:R-:W-:Y:S02]  /*05d0*/  IMAD.WIDE R8, R17.reuse, 0x4, R6 ;  /* 0x0000000411087825 */ /* 0x040fe400078e0206 */
[----:B------:R-:W2:Y:S04]  /*05e0*/  LDG.E R6, desc[UR4][R6.64] ;  /* 0x0000000406067981 */ /* 0x000ea8000c1e1900 */
[----:B------:R-:W2:Y:S01]  /*05f0*/  LDG.E R15, desc[UR4][R2.64+0x4] ;  /* 0x00000404020f7981 */ /* 0x000ea2000c1e1900 */
[----:B------:R-:W-:-:S03]  /*0600*/  IMAD.WIDE R10, R17, 0x4, R8 ;  /* 0x00000004110a7825 */ /* 0x000fc600078e0208 */
[----:B------:R-:W4:Y:S04]  /*0610*/  LDG.E R22, desc[UR4][R8.64] ;  /* 0x0000000408167981 */ /* 0x000f28000c1e1900 */
[----:B------:R-:W4:Y:S04]  /*0620*/  LDG.E R18, desc[UR4][R2.64+0x8] ;  /* 0x0000080402127981 */ /* 0x000f28000c1e1900 */
[----:B------:R-:W5:Y:S04]  /*0630*/  LDG.E R26, desc[UR4][R2.64+0xc] ;  /* 0x00000c04021a7981 */ /* 0x000f68000c1e1900 */
[----:B------:R-:W5:Y:S01]  /*0640*/  LDG.E R10, desc[UR4][R10.64] ;  /* 0x000000040a0a7981 */ /* 0x000f62000c1e1900 */
[----:B------:R-:W-:Y:S01]  /*0650*/  IADD3 R21, PT, PT, R21, 0x4, RZ ;  /* 0x0000000415157810 */ /* 0x000fe20007ffe0ff */
[----:B---3--:R-:W-:-:S04]  /*0660*/  IMAD R24, R13, R4, R24 ;  /* 0x000000040d187224 */ /* 0x008fc800078e0218 */
[----:B--2---:R-:W-:-:S04]  /*0670*/  IMAD R15, R15, R6, R24 ;  /* 0x000000060f0f7224 */ /* 0x004fc800078e0218 */
[----:B----4-:R-:W-:-:S04]  /*0680*/  IMAD R15, R18, R22, R15 ;  /* 0x00000016120f7224 */ /* 0x010fc800078e020f */
[----:B-----5:R-:W-:-:S07]  /*0690*/  IMAD R24, R26, R10, R15 ;  /* 0x0000000a1a187224 */ /* 0x020fce00078e020f */
.L_x_3:
[----:B------:R-:W-:Y:S05]  /*06a0*/  @!P0 BRA `(.L_x_0) ;  /* 0x00000000007c8947 */ /* 0x000fea0003800000 */
[----:B------:R-:W-:Y:S01]  /*06b0*/  ISETP.NE.AND P1, PT, R14, 0x1, PT ;  /* 0x000000010e00780c */ /* 0x000fe20003f25270 */
[----:B------:R-:W0:Y:S01]  /*06c0*/  LDC.64 R10, c[0x0][0x380] ;  /* 0x0000e000ff0a7b82 */ /* 0x000e220000000a00 */
[----:B------:R-:W-:-:S04]  /*06d0*/  LOP3.LUT R19, R19, 0x1, RZ, 0xc0, !PT ;  /* 0x0000000113137812 */ /* 0x000fc800078ec0ff */
[----:B------:R-:W-:-:S03]  /*06e0*/  ISETP.NE.U32.AND P0, PT, R19, 0x1, PT ;  /* 0x000000011300780c */ /* 0x000fc60003f05070 */
[----:B------:R-:W1:Y:S04]  /*06f0*/  LDC.64 R8, c[0x0][0x388] ;  /* 0x0000e200ff087b82 */ /* 0x000e680000000a00 */
[CC--:B------:R-:W-:Y:S02]  /*0700*/  @P1 IADD3 R13, PT, PT, R20.reuse, R21.reuse, RZ ;  /* 0x00000015140d1210 */ /* 0x0c0fe40007ffe0ff */
[----:B------:R-:W-:Y:S02]  /*0710*/  @P1 IADD3 R12, P2, PT, R20, R21, RZ ;  /* 0x00000015140c1210 */ /* 0x000fe40007f5e0ff */
[----:B------:R-:W2:Y:S02]  /*0720*/  @P1 LDC.64 R2, c[0x0][0x380] ;  /* 0x0000e000ff021b82 */ /* 0x000ea40000000a00 */
[----:B------:R-:W-:-:S06]  /*0730*/  @P1 IADD3.X R14, PT, PT, RZ, RZ, RZ, P2, !PT ;  /* 0x000000ffff0e1210 */ /* 0x000fcc00017fe4ff */
[----:B------:R-:W3:Y:S01]  /*0740*/  LDC.64 R4, c[0x0][0x380] ;  /* 0x0000e000ff047b82 */ /* 0x000ee20000000a00 */
[----:B0-----:R-:W-:-:S04]  /*0750*/  @P1 IMAD.WIDE.U32 R10, R13, 0x4, R10 ;  /* 0x000000040d0a1825 */ /* 0x001fc800078e000a */
[C---:B------:R-:W-:Y:S01]  /*0760*/  @P1 IMAD R13, R21.reuse, R17, R0 ;  /* 0x00000011150d1224 */ /* 0x040fe200078e0200 */
[----:B------:R-:W-:Y:S01]  /*0770*/  @P1 IADD3 R21, PT, PT, R21, 0x2, RZ ;  /* 0x0000000215151810 */ /* 0x000fe20007ffe0ff */
[----:B------:R-:W4:Y:S01]  /*0780*/  @P1 LDG.E R11, desc[UR4][R10.64] ;  /* 0x000000040a0b1981 */ /* 0x000f22000c1e1900 */
[----:B------:R-:W0:Y:S01]  /*0790*/  LDC.64 R6, c[0x0][0x388] ;  /* 0x0000e200ff067b82 */ /* 0x000e220000000a00 */
[----:B-1----:R-:W-:Y:S01]  /*07a0*/  @P1 IMAD.WIDE R8, R13, 0x4, R8 ;  /* 0x000000040d081825 */ /* 0x002fe200078e0208 */
[----:B------:R-:W-:Y:S02]  /*07b0*/  @!P0 IADD3 R15, PT, PT, R20, R21, RZ ;  /* 0x00000015140f8210 */ /* 0x000fe40007ffe0ff */
[----:B--2---:R-:W-:Y:S01]  /*07c0*/  @P1 LEA R2, P2, R12, R2, 0x2 ;  /* 0x000000020c021211 */ /* 0x004fe200078410ff */
[----:B------:R-:W-:-:S03]  /*07d0*/  @!P0 IMAD R21, R21, R17, R0 ;  /* 0x0000001115158224 */ /* 0x000fc600078e0200 */
[----:B------:R-:W-:Y:S01]  /*07e0*/  @P1 LEA.HI.X R3, R12, R3, R14, 0x2, P2 ;  /* 0x000000030c031211 */ /* 0x000fe200010f140e */
[----:B------:R-:W-:Y:S01]  /*07f0*/  @P1 IMAD.WIDE R12, R17, 0x4, R8 ;  /* 0x00000004110c1825 */ /* 0x000fe200078e0208 */
[----:B------:R-:W4:Y:S03]  /*0800*/  @P1 LDG.E R14, desc[UR4][R8.64] ;  /* 0x00000004080e1981 */ /* 0x000f26000c1e1900 */
[----:B---3--:R-:W-:Y:S01]  /*0810*/  @!P0 IMAD.WIDE.U32 R4, R15, 0x4, R4 ;  /* 0x000000040f048825 */ /* 0x008fe200078e0004 */
[----:B------:R-:W2:Y:S04]  /*0820*/  @P1 LDG.E R2, desc[UR4][R2.64+0x4] ;  /* 0x0000040402021981 */ /* 0x000ea8000c1e1900 */
[----:B------:R-:W2:Y:S01]  /*0830*/  @P1 LDG.E R12, desc[UR4][R12.64] ;  /* 0x000000040c0c1981 */ /* 0x000ea2000c1e1900 */
[----:B0-----:R-:W-:-:S03]  /*0840*/  @!P0 IMAD.WIDE R6, R21, 0x4, R6 ;  /* 0x0000000415068825 */ /* 0x001fc600078e0206 */
[----:B------:R-:W3:Y:S04]  /*0850*/  @!P0 LDG.E R5, desc[UR4][R4.64] ;  /* 0x0000000404058981 */ /* 0x000ee8000c1e1900 */
[----:B------:R-:W3:Y:S01]  /*0860*/  @!P0 LDG.E R6, desc[UR4][R6.64] ;  /* 0x0000000406068981 */ /* 0x000ee2000c1e1900 */
[----:B----4-:R-:W-:-:S04]  /*0870*/  @P1 IMAD R11, R11, R14, R24 ;  /* 0x0000000e0b0b1224 */ /* 0x010fc800078e0218 */
[----:B--2---:R-:W-:-:S04]  /*0880*/  @P1 IMAD R24, R2, R12, R11 ;  /* 0x0000000c02181224 */ /* 0x004fc800078e020b */
[----:B---3--:R-:W-:-:S07]  /*0890*/  @!P0 IMAD R24, R5, R6, R24 ;  /* 0x0000000605188224 */ /* 0x008fce00078e0218 */
.L_x_0:
[----:B------:R-:W0:Y:S01]  /*08a0*/  LDC.64 R2, c[0x0][0x390] ;  /* 0x0000e400ff027b82 */ /* 0x000e220000000a00 */
[----:B------:R-:W-:-:S04]  /*08b0*/  IMAD R17, R16, R17, R0 ;  /* 0x0000001110117224 */ /* 0x000fc800078e0200 */
[----:B0-----:R-:W-:-:S05]  /*08c0*/  IMAD.WIDE R2, R17, 0x4, R2 ;  /* 0x0000000411027825 */ /* 0x001fca00078e0202 */
[----:B------:R-:W-:Y:S01]  /*08d0*/  STG.E desc[UR4][R2.64], R24 ;  /* 0x0000001802007986 */ /* 0x000fe2000c101904 */
[----:B------:R-:W-:Y:S05]  /*08e0*/  EXIT ;  /* 0x000000000000794d */ /* 0x000fea0003800000 */
.L_x_4:
[----:B------:R-:W-:-:S00]  /*08f0*/  BRA `(.L_x_4) ;  /* 0xfffffffc00fc7947 */ /* 0x000fc0000383ffff */
[----:B------:R-:W-:-:S00]  /*0900*/  NOP ;  /* 0x0000000000007918 */ /* 0x000fc00000000000 */
[----:B------:R-:W-:-:S00]  /*0910*/  NOP ;  /* 0x0000000000007918 */ /* 0x000fc00000000000 */
[----:B------:R-:W-:-:S00]  /*0920*/  NOP ;  /* 0x0000000000007918 */ /* 0x000fc00000000000 */
[----:B------:R-:W-:-:S00]  /*0930*/  NOP ;  /* 0x0000000000007918 */ /* 0x000fc00000000000 */
[----:B------:R-:W-:-:S00]  /*0940*/  NOP ;  /* 0x0000000000007918 */ /* 0x000fc00000000000 */
[----:B------:R-:W-:-:S00]  /*0950*/  NOP ;  /* 0x0000000000007918 */ /* 0x000fc00000000000 */
[----:B------:R-:W-:-:S00]  /*0960*/  NOP ;  /* 0x0000000000007918 */ /* 0x000fc00000000000 */
[----:B------:R-:W-:-:S00]  /*0970*/  NOP ;  /* 0x0000000000007918 */ /* 0x000fc00000000000 */
.L_x_5:


//--------------------- .nv.shared.reserved.0     --------------------------
	.section	.nv.shared.reserved.0,"aw",@nobits
	.weak		__nv_reservedSMEM_offset_0_alias
	.size		__nv_reservedSMEM_offset_0_alias, 0, 64
	.other		__nv_reservedSMEM_offset_0_alias,@"STO_CUDA_RESERVED_SHARED STV_DEFAULT"
__nv_reservedSMEM_offset_0_alias:
	.zero		0
	.zero		64


//--------------------- .nv.constant0._Z20matrixmultiplicationPiS_S_iii --------------------------
	.section	.nv.constant0._Z20matrixmultiplicationPiS_S_iii,"a",@progbits
	.sectionflags	@""
	.align	4
.nv.constant0._Z20matrixmultiplicationPiS_S_iii:
	.zero		932


//--------------------- SYMBOLS --------------------------

	.type		.nv.reservedSmem.offset0,@object
	.size		.nv.reservedSmem.offset0,0x4
